	.headerflags	@"EF_CUDA_TEXMODE_UNIFIED EF_CUDA_64BIT_ADDRESS EF_CUDA_ACCELERATORS EF_CUDA_SM90 EF_CUDA_VIRTUAL_SM(EF_CUDA_SM90)"
	.elftype	@"ET_EXEC"


//--------------------- .nv.info                  --------------------------
	.section	.nv.info,"",@"SHT_CUDA_INFO"
	.align	4


	//----- nvinfo : EIATTR_REGCOUNT
	.align		4
        /*0000*/ 	.byte	0x04, 0x2f
        /*0002*/ 	.short	(.L_1 - .L_0)
	.align		4
.L_0:
        /*0004*/ 	.word	index@(triton_poi_fused_1)
        /*0008*/ 	.word	0x0000001e


	//----- nvinfo : EIATTR_MIN_STACK_SIZE
	.align		4
.L_1:
        /*000c*/ 	.byte	0x04, 0x12
        /*000e*/ 	.short	(.L_3 - .L_2)
	.align		4
.L_2:
        /*0010*/ 	.word	index@(triton_poi_fused_1)
        /*0014*/ 	.word	0x00000000


	//----- nvinfo : EIATTR_FRAME_SIZE
	.align		4
.L_3:
        /*0018*/ 	.byte	0x04, 0x11
        /*001a*/ 	.short	(.L_5 - .L_4)
	.align		4
.L_4:
        /*001c*/ 	.word	index@(triton_poi_fused_1)
        /*0020*/ 	.word	0x00000000


	//----- nvinfo : EIATTR_MIN_STACK_SIZE
	.align		4
.L_5:
        /*0024*/ 	.byte	0x04, 0x12
        /*0026*/ 	.short	(.L_7 - .L_6)
	.align		4
.L_6:
        /*0028*/ 	.word	index@(triton_poi_fused_1)
        /*002c*/ 	.word	0x00000000
.L_7:


//--------------------- .nv.info.triton_poi_fused_1 --------------------------
	.section	.nv.info.triton_poi_fused_1,"",@"SHT_CUDA_INFO"
	.sectionflags	@""
	.align	4


	//----- nvinfo : EIATTR_CUDA_API_VERSION
	.align		4
        /*0000*/ 	.byte	0x04, 0x37
        /*0002*/ 	.short	(.L_9 - .L_8)
.L_8:
        /*0004*/ 	.word	0x0000007c


	//----- nvinfo : EIATTR_KPARAM_INFO
	.align		4
.L_9:
        /*0008*/ 	.byte	0x04, 0x17
        /*000a*/ 	.short	(.L_11 - .L_10)
.L_10:
        /*000c*/ 	.word	0x00000000
        /*0010*/ 	.short	0x0003
        /*0012*/ 	.short	0x0014
        /*0014*/ 	.byte	0x00, 0xf0, 0x11, 0x00


	//----- nvinfo : EIATTR_KPARAM_INFO
	.align		4
.L_11:
        /*0018*/ 	.byte	0x04, 0x17
        /*001a*/ 	.short	(.L_13 - .L_12)
.L_12:
        /*001c*/ 	.word	0x00000000
        /*0020*/ 	.short	0x0002
        /*0022*/ 	.short	0x0010
        /*0024*/ 	.byte	0x00, 0xf0, 0x11, 0x00


	//----- nvinfo : EIATTR_KPARAM_INFO
	.align		4
.L_13:
        /*0028*/ 	.byte	0x04, 0x17
        /*002a*/ 	.short	(.L_15 - .L_14)
.L_14:
        /*002c*/ 	.word	0x00000000
        /*0030*/ 	.short	0x0001
        /*0032*/ 	.short	0x0008
        /*0034*/ 	.byte	0x00, 0xf4, 0x21, 0x00


	//----- nvinfo : EIATTR_KPARAM_INFO
	.align		4
.L_15:
        /*0038*/ 	.byte	0x04, 0x17
        /*003a*/ 	.short	(.L_17 - .L_16)
.L_16:
        /*003c*/ 	.word	0x00000000
        /*0040*/ 	.short	0x0000
        /*0042*/ 	.short	0x0000
        /*0044*/ 	.byte	0x00, 0xf4, 0x21, 0x00


	//----- nvinfo : EIATTR_SPARSE_MMA_MASK
	.align		4
.L_17:
        /*0048*/ 	.byte	0x03, 0x50
        /*004a*/ 	.short	0x0000


	//----- nvinfo : EIATTR_MAXREG_COUNT
	.align		4
        /*004c*/ 	.byte	0x03, 0x1b
        /*004e*/ 	.short	0x00ff


	//----- nvinfo : EIATTR_EXIT_INSTR_OFFSETS
	.align		4
        /*0050*/ 	.byte	0x04, 0x1c
        /*0052*/ 	.short	(.L_19 - .L_18)


	//   ....[0]....
.L_18:
        /*0054*/ 	.word	0x00000690


	//   ....[1]....
        /*0058*/ 	.word	0x000006e0


	//----- nvinfo : EIATTR_REQNTID
	.align		4
.L_19:
        /*005c*/ 	.byte	0x04, 0x10
        /*005e*/ 	.short	(.L_21 - .L_20)
.L_20:
        /*0060*/ 	.word	0x00000080
        /*0064*/ 	.word	0x00000001
        /*0068*/ 	.word	0x00000001


	//----- nvinfo : EIATTR_CBANK_PARAM_SIZE
	.align		4
.L_21:
        /*006c*/ 	.byte	0x03, 0x19
        /*006e*/ 	.short	0x0018


	//----- nvinfo : EIATTR_PARAM_CBANK
	.align		4
        /*0070*/ 	.byte	0x04, 0x0a
        /*0072*/ 	.short	(.L_23 - .L_22)
	.align		4
.L_22:
        /*0074*/ 	.word	index@(.nv.constant0.triton_poi_fused_1)
        /*0078*/ 	.short	0x0210
        /*007a*/ 	.short	0x0018


	//----- nvinfo : EIATTR_SW_WAR
	.align		4
.L_23:
        /*007c*/ 	.byte	0x04, 0x36
        /*007e*/ 	.short	(.L_25 - .L_24)
.L_24:
        /*0080*/ 	.word	0x00000008
.L_25:


//--------------------- .nv.callgraph             --------------------------
	.section	.nv.callgraph,"",@"SHT_CUDA_CALLGRAPH"
	.align	4
	.sectionentsize	8
	.align		4
        /*0000*/ 	.word	0x00000000
	.align		4
        /*0004*/ 	.word	0xffffffff
	.align		4
        /*0008*/ 	.word	0x00000000
	.align		4
        /*000c*/ 	.word	0xfffffffe
	.align		4
        /*0010*/ 	.word	0x00000000
	.align		4
        /*0014*/ 	.word	0xfffffffd
	.align		4
        /*0018*/ 	.word	0x00000000
	.align		4
        /*001c*/ 	.word	0xfffffffc


//--------------------- .text.triton_poi_fused_1  --------------------------
	.section	.text.triton_poi_fused_1,"ax",@progbits
	.sectionflags	@"SHF_BARRIERS=1"
	.align	128
        .global         triton_poi_fused_1
        .type           triton_poi_fused_1,@function
        .size           triton_poi_fused_1,(.L_x_1 - triton_poi_fused_1)
        .other          triton_poi_fused_1,@"STO_CUDA_ENTRY STV_DEFAULT"
triton_poi_fused_1:
.text.triton_poi_fused_1:
[----:B------:R-:W0:Y:S01]  /*0000*/  LDC R1, c[0x0][0x28] ;  /* 0x00000a00ff017b82 */ /* 0x000e220000000800 */
[----:B------:R-:W1:Y:S07]  /*0010*/  S2R R15, SR_CTAID.X ;  /* 0x00000000000f7919 */ /* 0x000e6e0000002500 */
[----:B------:R-:W2:Y:S01]  /*0020*/  LDC.64 R16, c[0x0][0x210] ;  /* 0x00008400ff107b82 */ /* 0x000ea20000000a00 */
[----:B------:R-:W-:Y:S01]  /*0030*/  IMAD.MOV.U32 R14, RZ, RZ, RZ ;  /* 0x000000ffff0e7224 */ /* 0x000fe200078e00ff */
[----:B------:R-:W-:Y:S01]  /*0040*/  ULDC.64 UR6, c[0x0][0x208] ;  /* 0x0000820000067ab9 */ /* 0x000fe20000000a00 */
[----:B------:R-:W3:Y:S01]  /*0050*/  S2R R18, SR_TID.X ;  /* 0x0000000000127919 */ /* 0x000ee20000002100 */
[----:B------:R-:W4:Y:S01]  /*0060*/  S2R R19, SR_CTAID.Y ;  /* 0x0000000000137919 */ /* 0x000f220000002600 */
[----:B-1----:R-:W-:Y:S01]  /*0070*/  IMAD.SHL.U32 R15, R15, 0x10, RZ ;  /* 0x000000100f0f7824 */ /* 0x002fe200078e00ff */
[----:B---3--:R-:W-:-:S04]  /*0080*/  SHF.R.U32.HI R0, RZ, 0x4, R18 ;  /* 0x00000004ff007819 */ /* 0x008fc80000011612 */
[----:B------:R-:W-:Y:S01]  /*0090*/  LOP3.LUT R4, R15, 0xf, R18, 0xf8, !PT ;  /* 0x0000000f0f047812 */ /* 0x000fe200078ef812 */
[----:B----4-:R-:W-:Y:S01]  /*00a0*/  IMAD.SHL.U32 R19, R19, 0x40, RZ ;  /* 0x0000004013137824 */ /* 0x010fe200078e00ff */
[----:B------:R-:W-:Y:S02]  /*00b0*/  SGXT.U32 R0, R0, 0x3 ;  /* 0x000000030000781a */ /* 0x000fe40000000000 */
[----:B------:R-:W-:Y:S02]  /*00c0*/  ISETP.GE.AND P0, PT, R4, 0x9, PT ;  /* 0x000000090400780c */ /* 0x000fe40003f06270 */
[----:B------:R-:W-:Y:S02]  /*00d0*/  LOP3.LUT R3, R19, 0x8, R0, 0xfe, !PT ;  /* 0x0000000813037812 */ /* 0x000fe400078efe00 */
[----:B------:R-:W-:Y:S02]  /*00e0*/  LOP3.LUT R2, R19, R0, RZ, 0xfc, !PT ;  /* 0x0000000013027212 */ /* 0x000fe400078efcff */
[C---:B------:R-:W-:Y:S01]  /*00f0*/  ISETP.LT.AND P2, PT, R3.reuse, 0x300, !P0 ;  /* 0x000003000300780c */ /* 0x040fe20004741270 */
[--C-:B------:R-:W-:Y:S01]  /*0100*/  IMAD R3, R3, 0x9, R4.reuse ;  /* 0x0000000903037824 */ /* 0x100fe200078e0204 */
[----:B------:R-:W-:Y:S01]  /*0110*/  LOP3.LUT R6, R19, 0x10, R0, 0xfe, !PT ;  /* 0x0000001013067812 */ /* 0x000fe200078efe00 */
[----:B------:R-:W-:Y:S01]  /*0120*/  IMAD R5, R2, 0x9, R4 ;  /* 0x0000000902057824 */ /* 0x000fe200078e0204 */
[----:B------:R-:W-:-:S02]  /*0130*/  LOP3.LUT R7, R19, 0x18, R0, 0xfe, !PT ;  /* 0x0000001813077812 */ /* 0x000fc400078efe00 */
[----:B------:R-:W-:Y:S01]  /*0140*/  ISETP.LT.AND P1, PT, R2, 0x300, !P0 ;  /* 0x000003000200780c */ /* 0x000fe20004721270 */
[----:B--2---:R-:W-:Y:S01]  /*0150*/  IMAD.WIDE R2, R3, 0x4, R16 ;  /* 0x0000000403027825 */ /* 0x004fe200078e0210 */
[----:B------:R-:W-:Y:S02]  /*0160*/  ISETP.LT.AND P6, PT, R6, 0x300, !P0 ;  /* 0x000003000600780c */ /* 0x000fe400047c1270 */
[----:B------:R-:W-:Y:S02]  /*0170*/  LOP3.LUT R8, R19, 0x20, R0, 0xfe, !PT ;  /* 0x0000002013087812 */ /* 0x000fe400078efe00 */
[----:B------:R-:W-:Y:S01]  /*0180*/  ISETP.LT.AND P5, PT, R7, 0x300, !P0 ;  /* 0x000003000700780c */ /* 0x000fe200047a1270 */
[----:B------:R1:W2:Y:S01]  /*0190*/  @P2 LDG.E.EL R14, desc[UR6][R2.64] ;  /* 0x00000006020e2981 */ /* 0x0002a2000c2e1900 */
[----:B------:R-:W-:Y:S02]  /*01a0*/  LOP3.LUT R4, R19, 0x28, R0, 0xfe, !PT ;  /* 0x0000002813047812 */ /* 0x000fe400078efe00 */
[----:B------:R-:W-:-:S02]  /*01b0*/  LOP3.LUT R6, R19, 0x30, R0, 0xfe, !PT ;  /* 0x0000003013067812 */ /* 0x000fc400078efe00 */
[----:B------:R-:W-:Y:S02]  /*01c0*/  LOP3.LUT R7, R19, 0x38, R0, 0xfe, !PT ;  /* 0x0000003813077812 */ /* 0x000fe400078efe00 */
[----:B------:R-:W-:Y:S02]  /*01d0*/  ISETP.LT.AND P4, PT, R8, 0x300, !P0 ;  /* 0x000003000800780c */ /* 0x000fe40004781270 */
[----:B------:R-:W-:Y:S02]  /*01e0*/  ISETP.LT.AND P3, PT, R4, 0x300, !P0 ;  /* 0x000003000400780c */ /* 0x000fe40004761270 */
[----:B------:R-:W-:Y:S02]  /*01f0*/  ISETP.LT.AND P2, PT, R6, 0x300, !P0 ;  /* 0x000003000600780c */ /* 0x000fe40004741270 */
[----:B------:R-:W-:Y:S01]  /*0200*/  ISETP.LT.AND P0, PT, R7, 0x300, !P0 ;  /* 0x000003000700780c */ /* 0x000fe20004701270 */
[C---:B------:R-:W-:Y:S02]  /*0210*/  VIADD R7, R5.reuse, 0x90 ;  /* 0x0000009005077836 */ /* 0x040fe40000000000 */
[----:B------:R-:W-:-:S02]  /*0220*/  VIADD R9, R5, 0xd8 ;  /* 0x000000d805097836 */ /* 0x000fc40000000000 */
[C---:B------:R-:W-:Y:S02]  /*0230*/  VIADD R11, R5.reuse, 0x120 ;  /* 0x00000120050b7836 */ /* 0x040fe40000000000 */
[C---:B------:R-:W-:Y:S02]  /*0240*/  VIADD R13, R5.reuse, 0x168 ;  /* 0x00000168050d7836 */ /* 0x040fe40000000000 */
[C---:B------:R-:W-:Y:S02]  /*0250*/  VIADD R23, R5.reuse, 0x1b0 ;  /* 0x000001b005177836 */ /* 0x040fe40000000000 */
[C---:B------:R-:W-:Y:S02]  /*0260*/  VIADD R25, R5.reuse, 0x1f8 ;  /* 0x000001f805197836 */ /* 0x040fe40000000000 */
[----:B-1----:R-:W-:-:S04]  /*0270*/  IMAD.WIDE R2, R5, 0x4, R16 ;  /* 0x0000000405027825 */ /* 0x002fc800078e0210 */
[----:B------:R-:W-:-:S04]  /*0280*/  IMAD.WIDE R4, R7, 0x4, R16 ;  /* 0x0000000407047825 */ /* 0x000fc800078e0210 */
[----:B------:R-:W-:-:S04]  /*0290*/  IMAD.WIDE R6, R9, 0x4, R16 ;  /* 0x0000000409067825 */ /* 0x000fc800078e0210 */
[----:B------:R-:W-:Y:S01]  /*02a0*/  IMAD.WIDE R8, R11, 0x4, R16 ;  /* 0x000000040b087825 */ /* 0x000fe200078e0210 */
[----:B------:R-:W-:-:S03]  /*02b0*/  CS2R R20, SRZ ;  /* 0x0000000000147805 */ /* 0x000fc6000001ff00 */
[----:B------:R-:W-:-:S03]  /*02c0*/  IMAD.WIDE R10, R13, 0x4, R16 ;  /* 0x000000040d0a7825 */ /* 0x000fc600078e0210 */
[----:B------:R1:W3:Y:S01]  /*02d0*/  @P6 LDG.E.EL R20, desc[UR6][R4.64] ;  /* 0x0000000604146981 */ /* 0x0002e2000c2e1900 */
[--C-:B------:R-:W-:Y:S01]  /*02e0*/  IMAD.WIDE R12, R23, 0x4, R16.reuse ;  /* 0x00000004170c7825 */ /* 0x100fe200078e0210 */
[----:B------:R-:W-:Y:S02]  /*02f0*/  CS2R R22, SRZ ;  /* 0x0000000000167805 */ /* 0x000fe4000001ff00 */
[----:B------:R-:W4:Y:S01]  /*0300*/  @P5 LDG.E.EL R21, desc[UR6][R6.64] ;  /* 0x0000000606155981 */ /* 0x000f22000c2e1900 */
[----:B------:R-:W-:Y:S01]  /*0310*/  IMAD.WIDE R16, R25, 0x4, R16 ;  /* 0x0000000419107825 */ /* 0x000fe200078e0210 */
[----:B------:R-:W-:Y:S02]  /*0320*/  CS2R R24, SRZ ;  /* 0x0000000000187805 */ /* 0x000fe4000001ff00 */
[----:B------:R-:W5:Y:S01]  /*0330*/  @P4 LDG.E.EL R22, desc[UR6][R8.64] ;  /* 0x0000000608164981 */ /* 0x000f62000c2e1900 */
[----:B------:R-:W-:-:S03]  /*0340*/  IMAD.MOV.U32 R26, RZ, RZ, RZ ;  /* 0x000000ffff1a7224 */ /* 0x000fc600078e00ff */
[----:B------:R-:W5:Y:S04]  /*0350*/  @P3 LDG.E.EL R24, desc[UR6][R10.64] ;  /* 0x000000060a183981 */ /* 0x000f68000c2e1900 */
[----:B------:R1:W5:Y:S04]  /*0360*/  @P2 LDG.E.EL R23, desc[UR6][R12.64] ;  /* 0x000000060c172981 */ /* 0x000368000c2e1900 */
[----:B------:R1:W5:Y:S04]  /*0370*/  @P1 LDG.E.EL R25, desc[UR6][R2.64] ;  /* 0x0000000602191981 */ /* 0x000368000c2e1900 */
[----:B------:R-:W5:Y:S01]  /*0380*/  @P0 LDG.E.EL R26, desc[UR6][R16.64] ;  /* 0x00000006101a0981 */ /* 0x000f62000c2e1900 */
[----:B------:R-:W1:Y:S01]  /*0390*/  S2R R27, SR_TID.X ;  /* 0x00000000001b7919 */ /* 0x000e620000002100 */
[----:B------:R-:W1:Y:S01]  /*03a0*/  S2UR UR5, SR_CgaCtaId ;  /* 0x00000000000579c3 */ /* 0x000e620000008800 */
[----:B------:R-:W-:-:S02]  /*03b0*/  UMOV UR4, 0x400 ;  /* 0x0000040000047882 */ /* 0x000fc40000000000 */
[----:B01----:R-:W-:Y:S01]  /*03c0*/  UPRMT UR4, UR5, 0x654, UR4 ;  /* 0x0000065405047896 */ /* 0x003fe20008000004 */
[----:B------:R-:W-:Y:S01]  /*03d0*/  IMAD.SHL.U32 R4, R27, 0x40, RZ ;  /* 0x000000401b047824 */ /* 0x000fe200078e00ff */
[----:B------:R-:W-:-:S04]  /*03e0*/  SHF.R.U32.HI R5, RZ, 0x4, R27 ;  /* 0x00000004ff057819 */ /* 0x000fc8000001161b */
[----:B------:R-:W-:Y:S02]  /*03f0*/  SGXT.U32 R5, R5, 0x3 ;  /* 0x000000030505781a */ /* 0x000fe40000000000 */
[----:B------:R-:W-:-:S04]  /*0400*/  LOP3.LUT R4, R4, 0x3c0, RZ, 0xc0, !PT ;  /* 0x000003c004047812 */ /* 0x000fc800078ec0ff */
[C---:B------:R-:W-:Y:S02]  /*0410*/  LOP3.LUT R5, R4.reuse, R5, RZ, 0xfc, !PT ;  /* 0x0000000504057212 */ /* 0x040fe400078efcff */
[----:B------:R-:W-:-:S05]  /*0420*/  LEA.HI R4, R4, UR4, RZ, 0x1e ;  /* 0x0000000404047c11 */ /* 0x000fca000f8ff0ff */
[----:B------:R-:W-:Y:S01]  /*0430*/  IMAD R13, R5, 0x4, R4 ;  /* 0x00000004050d7824 */ /* 0x000fe200078e0204 */
[C---:B------:R-:W-:Y:S01]  /*0440*/  LOP3.LUT R2, R27.reuse, 0x70, RZ, 0xc0, !PT ;  /* 0x000000701b027812 */ /* 0x040fe200078ec0ff */
[----:B------:R-:W-:-:S04]  /*0450*/  IMAD.SHL.U32 R8, R27, 0x4, RZ ;  /* 0x000000041b087824 */ /* 0x000fc800078e00ff */
[----:B------:R-:W-:Y:S01]  /*0460*/  VIADD R3, R2, UR4 ;  /* 0x0000000402037c36 */ /* 0x000fe20008000000 */
[----:B------:R-:W-:-:S05]  /*0470*/  LOP3.LUT R8, R8, 0x1fc, RZ, 0xc0, !PT ;  /* 0x000001fc08087812 */ /* 0x000fca00078ec0ff */
[----:B------:R-:W-:Y:S02]  /*0480*/  IMAD R4, R8, 0x4, R3 ;  /* 0x0000000408047824 */ /* 0x000fe400078e0203 */
[----:B------:R-:W-:Y:S01]  /*0490*/  IMAD.SHL.U32 R18, R18, 0x4, RZ ;  /* 0x0000000412127824 */ /* 0x000fe200078e00ff */
[----:B------:R-:W0:Y:S04]  /*04a0*/  LDC.64 R2, c[0x0][0x218] ;  /* 0x00008600ff027b82 */ /* 0x000e280000000a00 */
[----:B------:R-:W-:-:S04]  /*04b0*/  LOP3.LUT R18, R19, 0x3c, R18, 0xf8, !PT ;  /* 0x0000003c13127812 */ /* 0x000fc800078ef812 */
[----:B------:R-:W-:-:S04]  /*04c0*/  SHF.R.S32.HI R9, RZ, 0x1f, R18 ;  /* 0x0000001fff097819 */ /* 0x000fc80000011412 */
[----:B------:R-:W-:-:S04]  /*04d0*/  LEA.HI R9, R9, R18, RZ, 0x4 ;  /* 0x0000001209097211 */ /* 0x000fc800078f20ff */
[----:B------:R-:W-:Y:S02]  /*04e0*/  LOP3.LUT R11, R9, 0xfffffff0, RZ, 0xc0, !PT ;  /* 0xfffffff0090b7812 */ /* 0x000fe400078ec0ff */
[----:B------:R-:W-:Y:S02]  /*04f0*/  SHF.R.S32.HI R10, RZ, 0x4, R9 ;  /* 0x00000004ff0a7819 */ /* 0x000fe40000011409 */
[C---:B------:R-:W-:Y:S01]  /*0500*/  ISETP.GE.AND P0, PT, R18.reuse, 0x300, PT ;  /* 0x000003001200780c */ /* 0x040fe20003f06270 */
[----:B------:R-:W-:Y:S01]  /*0510*/  IMAD.IADD R11, R18, 0x1, -R11 ;  /* 0x00000001120b7824 */ /* 0x000fe200078e0a0b */
[----:B------:R-:W-:Y:S02]  /*0520*/  LOP3.LUT R9, R15, R0, RZ, 0xfc, !PT ;  /* 0x000000000f097212 */ /* 0x000fe400078efcff */
[----:B------:R-:W-:Y:S01]  /*0530*/  LOP3.LUT R0, R15, 0x8, R0, 0xfe, !PT ;  /* 0x000000080f007812 */ /* 0x000fe200078efe00 */
[----:B------:R-:W-:Y:S01]  /*0540*/  IMAD R12, R10, 0x90, R11 ;  /* 0x000000900a0c7824 */ /* 0x000fe200078e020b */
[----:B------:R-:W-:-:S02]  /*0550*/  ISETP.LT.AND P1, PT, R9, 0x9, !P0 ;  /* 0x000000090900780c */ /* 0x000fc40004721270 */
[----:B------:R-:W-:Y:S01]  /*0560*/  ISETP.LT.AND P0, PT, R0, 0x9, !P0 ;  /* 0x000000090000780c */ /* 0x000fe20004701270 */
[----:B------:R-:W-:-:S04]  /*0570*/  IMAD R11, R9, 0x10, R12 ;  /* 0x00000010090b7824 */ /* 0x000fc800078e020c */
[----:B0-----:R-:W-:Y:S01]  /*0580*/  IMAD.WIDE R10, R11, 0x4, R2 ;  /* 0x000000040b0a7825 */ /* 0x001fe200078e0202 */
[----:B--2---:R-:W-:Y:S04]  /*0590*/  STS [R13+0x20], R14 ;  /* 0x0000200e0d007388 */ /* 0x004fe80000000800 */
[----:B---3--:R-:W-:Y:S04]  /*05a0*/  STS [R13+0x40], R20 ;  /* 0x000040140d007388 */ /* 0x008fe80000000800 */
[----:B----4-:R-:W-:Y:S04]  /*05b0*/  STS [R13+0x60], R21 ;  /* 0x000060150d007388 */ /* 0x010fe80000000800 */
[----:B-----5:R-:W-:Y:S04]  /*05c0*/  STS [R13+0x80], R22 ;  /* 0x000080160d007388 */ /* 0x020fe80000000800 */
[----:B------:R-:W-:Y:S04]  /*05d0*/  STS [R13+0xa0], R24 ;  /* 0x0000a0180d007388 */ /* 0x000fe80000000800 */
[----:B------:R-:W-:Y:S04]  /*05e0*/  STS [R13+0xc0], R23 ;  /* 0x0000c0170d007388 */ /* 0x000fe80000000800 */
[----:B------:R-:W-:Y:S04]  /*05f0*/  STS [R13], R25 ;  /* 0x000000190d007388 */ /* 0x000fe80000000800 */
[----:B------:R0:W-:Y:S01]  /*0600*/  STS [R13+0xe0], R26 ;  /* 0x0000e01a0d007388 */ /* 0x0001e20000000800 */
[----:B------:R-:W-:Y:S06]  /*0610*/  BAR.SYNC.DEFER_BLOCKING 0x0 ;  /* 0x0000000000007b1d */ /* 0x000fec0000010000 */
[----:B------:R-:W1:Y:S01]  /*0620*/  LDS.128 R4, [R4] ;  /* 0x0000000004047984 */ /* 0x000e620000000c00 */
[----:B0-----:R-:W-:-:S04]  /*0630*/  LOP3.LUT R13, R8, 0x200, RZ, 0xfc, !PT ;  /* 0x00000200080d7812 */ /* 0x001fc800078efcff */
[----:B------:R-:W-:-:S04]  /*0640*/  SHF.R.U32.HI R13, RZ, 0x2, R13 ;  /* 0x00000002ff0d7819 */ /* 0x000fc8000001160d */
[----:B------:R-:W-:-:S05]  /*0650*/  LOP3.LUT R13, R13, 0xf0, RZ, 0xc0, !PT ;  /* 0x000000f00d0d7812 */ /* 0x000fca00078ec0ff */
[----:B------:R-:W-:-:S04]  /*0660*/  VIADD R13, R13, UR4 ;  /* 0x000000040d0d7c36 */ /* 0x000fc80008000000 */
[----:B------:R-:W-:Y:S01]  /*0670*/  IMAD R13, R8, 0x4, R13 ;  /* 0x00000004080d7824 */ /* 0x000fe200078e020d */
[----:B-1----:R0:W-:Y:S02]  /*0680*/  @P1 STG.E.128 desc[UR6][R10.64], R4 ;  /* 0x000000040a001986 */ /* 0x0021e4000c101d06 */
[----:B0-----:R-:W-:Y:S05]  /*0690*/  @!P0 EXIT ;  /* 0x000000000000894d */ /* 0x001fea0003800000 */
[----:B0-----:R-:W0:Y:S01]  /*06a0*/  LDS.128 R8, [R13+0x800] ;  /* 0x000800000d087984 */ /* 0x001e220000000c00 */
[----:B------:R-:W-:-:S04]  /*06b0*/  IMAD R5, R0, 0x10, R12 ;  /* 0x0000001000057824 */ /* 0x000fc800078e020c */
[----:B------:R-:W-:-:S05]  /*06c0*/  IMAD.WIDE R2, R5, 0x4, R2 ;  /* 0x0000000405027825 */ /* 0x000fca00078e0202 */
[----:B0-----:R-:W-:Y:S01]  /*06d0*/  STG.E.128 desc[UR6][R2.64], R8 ;  /* 0x0000000802007986 */ /* 0x001fe2000c101d06 */
[----:B------:R-:W-:Y:S05]  /*06e0*/  EXIT ;  /* 0x000000000000794d */ /* 0x000fea0003800000 */
.L_x_0:
[----:B------:R-:W-:-:S00]  /*06f0*/  BRA `(.L_x_0) ;  /* 0xfffffffc00fc7947 */ /* 0x000fc0000383ffff */
[----:B------:R-:W-:-:S00]  /*0700*/  NOP ;  /* 0x0000000000007918 */ /* 0x000fc00000000000 */
[----:B------:R-:W-:-:S00]  /*0710*/  NOP ;  /* 0x0000000000007918 */ /* 0x000fc00000000000 */
[----:B------:R-:W-:-:S00]  /*0720*/  NOP ;  /* 0x0000000000007918 */ /* 0x000fc00000000000 */
[----:B------:R-:W-:-:S00]  /*0730*/  NOP ;  /* 0x0000000000007918 */ /* 0x000fc00000000000 */
[----:B------:R-:W-:-:S00]  /*0740*/  NOP ;  /* 0x0000000000007918 */ /* 0x000fc00000000000 */
[----:B------:R-:W-:-:S00]  /*0750*/  NOP ;  /* 0x0000000000007918 */ /* 0x000fc00000000000 */
[----:B------:R-:W-:-:S00]  /*0760*/  NOP ;  /* 0x0000000000007918 */ /* 0x000fc00000000000 */
[----:B------:R-:W-:-:S00]  /*0770*/  NOP ;  /* 0x0000000000007918 */ /* 0x000fc00000000000 */
.L_x_1:


//--------------------- .nv.shared.triton_poi_fused_1 --------------------------
	.section	.nv.shared.triton_poi_fused_1,"aw",@nobits
	.sectionflags	@""
	.align	16
	.zero		1024


//--------------------- .nv.constant0.triton_poi_fused_1 --------------------------
	.section	.nv.constant0.triton_poi_fused_1,"a",@progbits
	.sectionflags	@""
	.align	4
.nv.constant0.triton_poi_fused_1:
	.zero		552
